//
// Generated by NVIDIA NVVM Compiler
//
// Compiler Build ID: CL-36424714
// Cuda compilation tools, release 13.0, V13.0.88
// Based on NVVM 20.0.0
//

.version 9.0
.target sm_100
.address_size 64

	// .globl	_Z7sortingPiS_i

.visible .entry _Z7sortingPiS_i(
	.param .u64 .ptr .align 1 _Z7sortingPiS_i_param_0,
	.param .u64 .ptr .align 1 _Z7sortingPiS_i_param_1,
	.param .u32 _Z7sortingPiS_i_param_2
)
{
	.reg .pred 	%p<86>;
	.reg .b32 	%r<103>;
	.reg .b64 	%rd<25>;

	ld.param.u64 	%rd8, [_Z7sortingPiS_i_param_0];
	ld.param.u64 	%rd7, [_Z7sortingPiS_i_param_1];
	ld.param.u32 	%r27, [_Z7sortingPiS_i_param_2];
	cvta.to.global.u64 	%rd1, %rd8;
	mov.u32 	%r28, %ctaid.x;
	mov.u32 	%r29, %ntid.x;
	mov.u32 	%r30, %tid.x;
	mad.lo.s32 	%r1, %r28, %r29, %r30;
	setp.ge.s32 	%p1, %r1, %r27;
	@%p1 bra 	$L__BB0_16;
	setp.gt.s32 	%p2, %r27, 0;
	@%p2 bra 	$L__BB0_3;
	mul.wide.s32 	%rd10, %r1, 4;
	add.s64 	%rd11, %rd1, %rd10;
	ld.global.u32 	%r102, [%rd11];
	mov.b64 	%rd24, 0;
	bra.uni 	$L__BB0_15;
$L__BB0_3:
	mul.wide.s32 	%rd12, %r1, 4;
	add.s64 	%rd13, %rd1, %rd12;
	ld.global.u32 	%r102, [%rd13];
	and.b32  	%r4, %r27, 7;
	setp.lt.u32 	%p3, %r27, 8;
	mov.b32 	%r96, 0;
	mov.u32 	%r101, %r96;
	@%p3 bra 	$L__BB0_6;
	and.b32  	%r96, %r27, 2147483640;
	add.s64 	%rd23, %rd1, 16;
	mov.b32 	%r90, 0;
	mov.u32 	%r101, %r90;
$L__BB0_5:
	.pragma "nounroll";
	ld.global.u32 	%r34, [%rd23+-16];
	setp.lt.s32 	%p4, %r34, %r102;
	setp.eq.s32 	%p5, %r34, %r102;
	setp.lt.s32 	%p6, %r90, %r1;
	and.pred  	%p7, %p6, %p5;
	or.pred  	%p8, %p4, %p7;
	selp.u32 	%r35, 1, 0, %p8;
	add.s32 	%r36, %r101, %r35;
	ld.global.u32 	%r37, [%rd23+-12];
	setp.lt.s32 	%p9, %r37, %r102;
	setp.eq.s32 	%p10, %r37, %r102;
	add.s32 	%r38, %r90, 1;
	setp.lt.s32 	%p11, %r38, %r1;
	and.pred  	%p12, %p11, %p10;
	or.pred  	%p13, %p9, %p12;
	selp.u32 	%r39, 1, 0, %p13;
	add.s32 	%r40, %r36, %r39;
	ld.global.u32 	%r41, [%rd23+-8];
	setp.lt.s32 	%p14, %r41, %r102;
	setp.eq.s32 	%p15, %r41, %r102;
	add.s32 	%r42, %r90, 2;
	setp.lt.s32 	%p16, %r42, %r1;
	and.pred  	%p17, %p16, %p15;
	or.pred  	%p18, %p14, %p17;
	selp.u32 	%r43, 1, 0, %p18;
	add.s32 	%r44, %r40, %r43;
	ld.global.u32 	%r45, [%rd23+-4];
	setp.lt.s32 	%p19, %r45, %r102;
	setp.eq.s32 	%p20, %r45, %r102;
	add.s32 	%r46, %r90, 3;
	setp.lt.s32 	%p21, %r46, %r1;
	and.pred  	%p22, %p21, %p20;
	or.pred  	%p23, %p19, %p22;
	selp.u32 	%r47, 1, 0, %p23;
	add.s32 	%r48, %r44, %r47;
	ld.global.u32 	%r49, [%rd23];
	setp.lt.s32 	%p24, %r49, %r102;
	setp.eq.s32 	%p25, %r49, %r102;
	add.s32 	%r50, %r90, 4;
	setp.lt.s32 	%p26, %r50, %r1;
	and.pred  	%p27, %p26, %p25;
	or.pred  	%p28, %p24, %p27;
	selp.u32 	%r51, 1, 0, %p28;
	add.s32 	%r52, %r48, %r51;
	ld.global.u32 	%r53, [%rd23+4];
	setp.lt.s32 	%p29, %r53, %r102;
	setp.eq.s32 	%p30, %r53, %r102;
	add.s32 	%r54, %r90, 5;
	setp.lt.s32 	%p31, %r54, %r1;
	and.pred  	%p32, %p31, %p30;
	or.pred  	%p33, %p29, %p32;
	selp.u32 	%r55, 1, 0, %p33;
	add.s32 	%r56, %r52, %r55;
	ld.global.u32 	%r57, [%rd23+8];
	setp.lt.s32 	%p34, %r57, %r102;
	setp.eq.s32 	%p35, %r57, %r102;
	add.s32 	%r58, %r90, 6;
	setp.lt.s32 	%p36, %r58, %r1;
	and.pred  	%p37, %p36, %p35;
	or.pred  	%p38, %p34, %p37;
	selp.u32 	%r59, 1, 0, %p38;
	add.s32 	%r60, %r56, %r59;
	ld.global.u32 	%r61, [%rd23+12];
	setp.lt.s32 	%p39, %r61, %r102;
	setp.eq.s32 	%p40, %r61, %r102;
	add.s32 	%r62, %r90, 7;
	setp.lt.s32 	%p41, %r62, %r1;
	and.pred  	%p42, %p41, %p40;
	or.pred  	%p43, %p39, %p42;
	selp.u32 	%r63, 1, 0, %p43;
	add.s32 	%r101, %r60, %r63;
	add.s64 	%rd23, %rd23, 32;
	add.s32 	%r90, %r90, 8;
	setp.ne.s32 	%p44, %r90, %r96;
	@%p44 bra 	$L__BB0_5;
$L__BB0_6:
	setp.eq.s32 	%p45, %r4, 0;
	@%p45 bra 	$L__BB0_14;
	and.b32  	%r13, %r27, 3;
	setp.lt.u32 	%p46, %r4, 4;
	@%p46 bra 	$L__BB0_9;
	mul.wide.u32 	%rd14, %r96, 4;
	add.s64 	%rd15, %rd1, %rd14;
	ld.global.u32 	%r65, [%rd15];
	setp.lt.s32 	%p47, %r65, %r102;
	setp.eq.s32 	%p48, %r65, %r102;
	setp.lt.s32 	%p49, %r96, %r1;
	and.pred  	%p50, %p49, %p48;
	or.pred  	%p51, %p47, %p50;
	selp.u32 	%r66, 1, 0, %p51;
	add.s32 	%r67, %r101, %r66;
	add.s32 	%r68, %r96, 1;
	ld.global.u32 	%r69, [%rd15+4];
	setp.lt.s32 	%p52, %r69, %r102;
	setp.eq.s32 	%p53, %r69, %r102;
	setp.lt.s32 	%p54, %r68, %r1;
	and.pred  	%p55, %p54, %p53;
	or.pred  	%p56, %p52, %p55;
	selp.u32 	%r70, 1, 0, %p56;
	add.s32 	%r71, %r67, %r70;
	add.s32 	%r72, %r96, 2;
	ld.global.u32 	%r73, [%rd15+8];
	setp.lt.s32 	%p57, %r73, %r102;
	setp.eq.s32 	%p58, %r73, %r102;
	setp.lt.s32 	%p59, %r72, %r1;
	and.pred  	%p60, %p59, %p58;
	or.pred  	%p61, %p57, %p60;
	selp.u32 	%r74, 1, 0, %p61;
	add.s32 	%r75, %r71, %r74;
	add.s32 	%r76, %r96, 3;
	ld.global.u32 	%r77, [%rd15+12];
	setp.lt.s32 	%p62, %r77, %r102;
	setp.eq.s32 	%p63, %r77, %r102;
	setp.lt.s32 	%p64, %r76, %r1;
	and.pred  	%p65, %p64, %p63;
	or.pred  	%p66, %p62, %p65;
	selp.u32 	%r78, 1, 0, %p66;
	add.s32 	%r101, %r75, %r78;
	add.s32 	%r96, %r96, 4;
$L__BB0_9:
	setp.eq.s32 	%p67, %r13, 0;
	@%p67 bra 	$L__BB0_14;
	setp.eq.s32 	%p68, %r13, 1;
	@%p68 bra 	$L__BB0_12;
	mul.wide.u32 	%rd16, %r96, 4;
	add.s64 	%rd17, %rd1, %rd16;
	ld.global.u32 	%r80, [%rd17];
	setp.lt.s32 	%p69, %r80, %r102;
	setp.eq.s32 	%p70, %r80, %r102;
	setp.lt.s32 	%p71, %r96, %r1;
	and.pred  	%p72, %p71, %p70;
	or.pred  	%p73, %p69, %p72;
	selp.u32 	%r81, 1, 0, %p73;
	add.s32 	%r82, %r101, %r81;
	add.s32 	%r83, %r96, 1;
	ld.global.u32 	%r84, [%rd17+4];
	setp.lt.s32 	%p74, %r84, %r102;
	setp.eq.s32 	%p75, %r84, %r102;
	setp.lt.s32 	%p76, %r83, %r1;
	and.pred  	%p77, %p76, %p75;
	or.pred  	%p78, %p74, %p77;
	selp.u32 	%r85, 1, 0, %p78;
	add.s32 	%r101, %r82, %r85;
	add.s32 	%r96, %r96, 2;
$L__BB0_12:
	and.b32  	%r86, %r27, 1;
	setp.eq.b32 	%p79, %r86, 1;
	not.pred 	%p80, %p79;
	@%p80 bra 	$L__BB0_14;
	mul.wide.u32 	%rd18, %r96, 4;
	add.s64 	%rd19, %rd1, %rd18;
	ld.global.u32 	%r87, [%rd19];
	setp.lt.s32 	%p81, %r87, %r102;
	setp.eq.s32 	%p82, %r87, %r102;
	setp.lt.s32 	%p83, %r96, %r1;
	and.pred  	%p84, %p83, %p82;
	or.pred  	%p85, %p81, %p84;
	selp.u32 	%r89, 1, 0, %p85;
	add.s32 	%r101, %r101, %r89;
$L__BB0_14:
	cvt.u64.u32 	%rd24, %r101;
$L__BB0_15:
	cvta.to.global.u64 	%rd20, %rd7;
	shl.b64 	%rd21, %rd24, 2;
	add.s64 	%rd22, %rd20, %rd21;
	st.global.u32 	[%rd22], %r102;
$L__BB0_16:
	ret;

}


// ===== COMPILED SASS (sm_100) =====

	.target	sm_100

	.elftype	@"ET_EXEC"


//--------------------- .note.nv.tkinfo           --------------------------
	.section	.note.nv.tkinfo,"",@"SHT_NOTE"
	.sectionflags	@"SHF_NOTE_NV_TKINFO"
	.tkinfo
        /*0018*/ 	.word	0x00000002
        /*0030*/ 	.string	""
        /*0030*/ 	.string	"ptxas"
        /*0030*/ 	.string	"Cuda compilation tools, release 13.0, V13.0.88"
        /*0030*/ 	.string	"Build cuda_13.0.r13.0/compiler.36424714_0"
        /*0030*/ 	.string	"-arch sm_100 -m 64 "



//--------------------- .note.nv.cuinfo           --------------------------
	.section	.note.nv.cuinfo,"",@"SHT_NOTE"
	.sectionflags	@"SHF_NOTE_NV_CUINFO"
        /*0018*/ 	.short	0x0002
        /*001a*/ 	.short	0x0064
        /*001c*/ 	.short	0x0082
	.zero		2


//--------------------- .nv.info                  --------------------------
	.section	.nv.info,"",@"SHT_CUDA_INFO"
	.align	4


	//----- nvinfo : EIATTR_REGCOUNT
	.align		4
        /*0000*/ 	.byte	0x04, 0x2f
        /*0002*/ 	.short	(.L_1 - .L_0)
	.align		4
.L_0:
        /*0004*/ 	.word	index@(_Z7sortingPiS_i)
        /*0008*/ 	.word	0x0000001c


	//----- nvinfo : EIATTR_FRAME_SIZE
	.align		4
.L_1:
        /*000c*/ 	.byte	0x04, 0x11
        /*000e*/ 	.short	(.L_3 - .L_2)
	.align		4
.L_2:
        /*0010*/ 	.word	index@(_Z7sortingPiS_i)
        /*0014*/ 	.word	0x00000000


	//----- nvinfo : EIATTR_MIN_STACK_SIZE
	.align		4
.L_3:
        /*0018*/ 	.byte	0x04, 0x12
        /*001a*/ 	.short	(.L_5 - .L_4)
	.align		4
.L_4:
        /*001c*/ 	.word	index@(_Z7sortingPiS_i)
        /*0020*/ 	.word	0x00000000
.L_5:


//--------------------- .nv.compat                --------------------------
	.section	.nv.compat,"",@"SHT_CUDA_COMPAT_INFO"
	.align	4
        /*0000*/ 	.byte	0x02, 0x09, 0x00, 0x00, 0x02, 0x02, 0x01, 0x00, 0x02, 0x05, 0x05, 0x00, 0x03, 0x07, 0x01, 0x01
        /*0010*/ 	.byte	0x02, 0x03, 0x00, 0x00, 0x02, 0x06, 0x01, 0x00, 0x04, 0x0b, 0x08, 0x00, 0x09, 0x00, 0x00, 0x00
        /*0020*/ 	.byte	0x00, 0x00, 0x00, 0x00


//--------------------- .nv.info._Z7sortingPiS_i  --------------------------
	.section	.nv.info._Z7sortingPiS_i,"",@"SHT_CUDA_INFO"
	.sectionflags	@""
	.align	4


	//----- nvinfo : EIATTR_CUDA_API_VERSION
	.align		4
        /*0000*/ 	.byte	0x04, 0x37
        /*0002*/ 	.short	(.L_7 - .L_6)
.L_6:
        /*0004*/ 	.word	0x00000082


	//----- nvinfo : EIATTR_KPARAM_INFO
	.align		4
.L_7:
        /*0008*/ 	.byte	0x04, 0x17
        /*000a*/ 	.short	(.L_9 - .L_8)
.L_8:
        /*000c*/ 	.word	0x00000000
        /*0010*/ 	.short	0x0002
        /*0012*/ 	.short	0x0010
        /*0014*/ 	.byte	0x00, 0xf0, 0x11, 0x00


	//----- nvinfo : EIATTR_KPARAM_INFO
	.align		4
.L_9:
        /*0018*/ 	.byte	0x04, 0x17
        /*001a*/ 	.short	(.L_11 - .L_10)
.L_10:
        /*001c*/ 	.word	0x00000000
        /*0020*/ 	.short	0x0001
        /*0022*/ 	.short	0x0008
        /*0024*/ 	.byte	0x00, 0xf5, 0x21, 0x00


	//----- nvinfo : EIATTR_KPARAM_INFO
	.align		4
.L_11:
        /*0028*/ 	.byte	0x04, 0x17
        /*002a*/ 	.short	(.L_13 - .L_12)
.L_12:
        /*002c*/ 	.word	0x00000000
        /*0030*/ 	.short	0x0000
        /*0032*/ 	.short	0x0000
        /*0034*/ 	.byte	0x00, 0xf5, 0x21, 0x00


	//----- nvinfo : EIATTR_SPARSE_MMA_MASK
	.align		4
.L_13:
        /*0038*/ 	.byte	0x03, 0x50
        /*003a*/ 	.short	0x0000


	//----- nvinfo : EIATTR_MAXREG_COUNT
	.align		4
        /*003c*/ 	.byte	0x03, 0x1b
        /*003e*/ 	.short	0x00ff


	//----- nvinfo : EIATTR_MERCURY_ISA_VERSION
	.align		4
        /*0040*/ 	.byte	0x03, 0x5f
        /*0042*/ 	.short	0x0101


	//----- nvinfo : EIATTR_VRC_CTA_INIT_COUNT
	.align		4
        /*0044*/ 	.byte	0x02, 0x4a
	.zero		1
	.zero		1


	//----- nvinfo : EIATTR_EXIT_INSTR_OFFSETS
	.align		4
        /*0048*/ 	.byte	0x04, 0x1c
        /*004a*/ 	.short	(.L_15 - .L_14)


	//   ....[0]....
.L_14:
        /*004c*/ 	.word	0x00000070


	//   ....[1]....
        /*0050*/ 	.word	0x00000a60


	//----- nvinfo : EIATTR_CBANK_PARAM_SIZE
	.align		4
.L_15:
        /*0054*/ 	.byte	0x03, 0x19
        /*0056*/ 	.short	0x0014


	//----- nvinfo : EIATTR_PARAM_CBANK
	.align		4
        /*0058*/ 	.byte	0x04, 0x0a
        /*005a*/ 	.short	(.L_17 - .L_16)
	.align		4
.L_16:
        /*005c*/ 	.word	index@(.nv.constant0._Z7sortingPiS_i)
        /*0060*/ 	.short	0x0380
        /*0062*/ 	.short	0x0014


	//----- nvinfo : EIATTR_SW_WAR
	.align		4
.L_17:
        /*0064*/ 	.byte	0x04, 0x36
        /*0066*/ 	.short	(.L_19 - .L_18)
.L_18:
        /*0068*/ 	.word	0x00000008
.L_19:


//--------------------- .nv.callgraph             --------------------------
	.section	.nv.callgraph,"",@"SHT_CUDA_CALLGRAPH"
	.align	4
	.sectionentsize	8
	.align		4
        /*0000*/ 	.word	0x00000000
	.align		4
        /*0004*/ 	.word	0xffffffff
	.align		4
        /*0008*/ 	.word	0x00000000
	.align		4
        /*000c*/ 	.word	0xfffffffe
	.align		4
        /*0010*/ 	.word	0x00000000
	.align		4
        /*0014*/ 	.word	0xfffffffd
	.align		4
        /*0018*/ 	.word	0x00000000
	.align		4
        /*001c*/ 	.word	0xfffffffc


//--------------------- .text._Z7sortingPiS_i     --------------------------
	.section	.text._Z7sortingPiS_i,"ax",@progbits
	.align	128
        .global         _Z7sortingPiS_i
        .type           _Z7sortingPiS_i,@function
        .size           _Z7sortingPiS_i,(.L_x_7 - _Z7sortingPiS_i)
        .other          _Z7sortingPiS_i,@"STO_CUDA_ENTRY STV_DEFAULT"
_Z7sortingPiS_i:
.text._Z7sortingPiS_i:
[----:B------:R-:W-:Y:S01]  /*0000*/  LDC R1, c[0x0][0x37c] ;  /* 0x0000df00ff017b82 */ /* 0x000fe20000000800 */
[----:B------:R-:W0:Y:S07]  /*0010*/  S2R R0, SR_TID.X ;  /* 0x0000000000007919 */ /* 0x000e2e0000002100 */
[----:B------:R-:W0:Y:S08]  /*0020*/  S2UR UR4, SR_CTAID.X ;  /* 0x00000000000479c3 */ /* 0x000e300000002500 */
[----:B------:R-:W0:Y:S08]  /*0030*/  LDC R7, c[0x0][0x360] ;  /* 0x0000d800ff077b82 */ /* 0x000e300000000800 */
[----:B------:R-:W1:Y:S01]  /*0040*/  LDC R6, c[0x0][0x390] ;  /* 0x0000e400ff067b82 */ /* 0x000e620000000800 */
[----:B0-----:R-:W-:-:S05]  /*0050*/  IMAD R7, R7, UR4, R0 ;  /* 0x0000000407077c24 */ /* 0x001fca000f8e0200 */
[----:B-1----:R-:W-:-:S13]  /*0060*/  ISETP.GE.AND P0, PT, R7, R6, PT ;  /* 0x000000060700720c */ /* 0x002fda0003f06270 */
[----:B------:R-:W-:Y:S05]  /*0070*/  @P0 EXIT ;  /* 0x000000000000094d */ /* 0x000fea0003800000 */
[----:B------:R-:W-:Y:S01]  /*0080*/  ISETP.GT.AND P0, PT, R6, RZ, PT ;  /* 0x000000ff0600720c */ /* 0x000fe20003f04270 */
[----:B------:R-:W0:-:S12]  /*0090*/  LDCU.64 UR6, c[0x0][0x358] ;  /* 0x00006b00ff0677ac */ /* 0x000e180008000a00 */
[----:B------:R-:W-:Y:S05]  /*00a0*/  @P0 BRA `(.L_x_0) ;  /* 0x0000000000140947 */ /* 0x000fea0003800000 */
[----:B------:R-:W1:Y:S02]  /*00b0*/  LDC.64 R2, c[0x0][0x380] ;  /* 0x0000e000ff027b82 */ /* 0x000e640000000a00 */
[----:B-1----:R-:W-:-:S05]  /*00c0*/  IMAD.WIDE R2, R7, 0x4, R2 ;  /* 0x0000000407027825 */ /* 0x002fca00078e0202 */
[----:B0-----:R0:W5:Y:S01]  /*00d0*/  LDG.E R0, desc[UR6][R2.64] ;  /* 0x0000000602007981 */ /* 0x001162000c1e1900 */
[----:B------:R-:W-:Y:S01]  /*00e0*/  CS2R R10, SRZ ;  /* 0x00000000000a7805 */ /* 0x000fe2000001ff00 */
[----:B------:R-:W-:Y:S06]  /*00f0*/  BRA `(.L_x_1) ;  /* 0x0000000800487947 */ /* 0x000fec0003800000 */
.L_x_0:
[----:B------:R-:W1:Y:S01]  /*0100*/  LDC.64 R2, c[0x0][0x380] ;  /* 0x0000e000ff027b82 */ /* 0x000e620000000a00 */
[C---:B------:R-:W-:Y:S02]  /*0110*/  ISETP.GE.U32.AND P0, PT, R6.reuse, 0x8, PT ;  /* 0x000000080600780c */ /* 0x040fe40003f06070 */
[----:B------:R-:W-:Y:S01]  /*0120*/  LOP3.LUT R9, R6, 0x7, RZ, 0xc0, !PT ;  /* 0x0000000706097812 */ /* 0x000fe200078ec0ff */
[----:B------:R-:W-:Y:S02]  /*0130*/  IMAD.MOV.U32 R8, RZ, RZ, RZ ;  /* 0x000000ffff087224 */ /* 0x000fe400078e00ff */
[----:B------:R-:W-:Y:S01]  /*0140*/  IMAD.MOV.U32 R10, RZ, RZ, RZ ;  /* 0x000000ffff0a7224 */ /* 0x000fe200078e00ff */
[----:B------:R-:W-:Y:S01]  /*0150*/  ISETP.NE.AND P2, PT, R9, RZ, PT ;  /* 0x000000ff0900720c */ /* 0x000fe20003f45270 */
[----:B-1----:R-:W-:-:S05]  /*0160*/  IMAD.WIDE R4, R7, 0x4, R2 ;  /* 0x0000000407047825 */ /* 0x002fca00078e0202 */
[----:B0-----:R0:W5:Y:S01]  /*0170*/  LDG.E R0, desc[UR6][R4.64] ;  /* 0x0000000604007981 */ /* 0x001162000c1e1900 */
[----:B------:R-:W-:Y:S06]  /*0180*/  @!P0 BRA `(.L_x_2) ;  /* 0x0000000400108947 */ /* 0x000fec0003800000 */
[----:B------:R-:W1:Y:S01]  /*0190*/  LDCU.64 UR4, c[0x0][0x380] ;  /* 0x00007000ff0477ac */ /* 0x000e620008000a00 */
[----:B------:R-:W-:Y:S01]  /*01a0*/  LOP3.LUT R8, R6, 0x7ffffff8, RZ, 0xc0, !PT ;  /* 0x7ffffff806087812 */ /* 0x000fe200078ec0ff */
[----:B------:R-:W-:Y:S01]  /*01b0*/  IMAD.MOV.U32 R10, RZ, RZ, RZ ;  /* 0x000000ffff0a7224 */ /* 0x000fe200078e00ff */
[----:B-1----:R-:W-:-:S04]  /*01c0*/  UIADD3 UR4, UP0, UPT, UR4, 0x10, URZ ;  /* 0x0000001004047890 */ /* 0x002fc8000ff1e0ff */
[----:B------:R-:W-:Y:S02]  /*01d0*/  UIADD3.X UR5, UPT, UPT, URZ, UR5, URZ, UP0, !UPT ;  /* 0x00000005ff057290 */ /* 0x000fe400087fe4ff */
[----:B0-----:R-:W-:Y:S01]  /*01e0*/  IMAD.U32 R4, RZ, RZ, UR4 ;  /* 0x00000004ff047e24 */ /* 0x001fe2000f8e00ff */
[----:B------:R-:W-:-:S03]  /*01f0*/  UMOV UR4, URZ ;  /* 0x000000ff00047c82 */ /* 0x000fc60008000000 */
[----:B------:R-:W-:-:S07]  /*0200*/  IMAD.U32 R5, RZ, RZ, UR5 ;  /* 0x00000005ff057e24 */ /* 0x000fce000f8e00ff */
.L_x_3:
[----:B------:R-:W2:Y:S04]  /*0210*/  LDG.E R11, desc[UR6][R4.64+-0x10] ;  /* 0xfffff006040b7981 */ /* 0x000ea8000c1e1900 */
[----:B------:R-:W3:Y:S04]  /*0220*/  LDG.E R13, desc[UR6][R4.64+-0xc] ;  /* 0xfffff406040d7981 */ /* 0x000ee8000c1e1900 */
[----:B------:R-:W4:Y:S04]  /*0230*/  LDG.E R15, desc[UR6][R4.64+-0x8] ;  /* 0xfffff806040f7981 */ /* 0x000f28000c1e1900 */
[----:B------:R-:W4:Y:S04]  /*0240*/  LDG.E R17, desc[UR6][R4.64+-0x4] ;  /* 0xfffffc0604117981 */ /* 0x000f28000c1e1900 */
[----:B------:R-:W4:Y:S04]  /*0250*/  LDG.E R19, desc[UR6][R4.64] ;  /* 0x0000000604137981 */ /* 0x000f28000c1e1900 */
[----:B------:R-:W4:Y:S04]  /*0260*/  LDG.E R21, desc[UR6][R4.64+0x4] ;  /* 0x0000040604157981 */ /* 0x000f28000c1e1900 */
[----:B------:R-:W4:Y:S04]  /*0270*/  LDG.E R23, desc[UR6][R4.64+0x8] ;  /* 0x0000080604177981 */ /* 0x000f28000c1e1900 */
[----:B------:R-:W4:Y:S01]  /*0280*/  LDG.E R25, desc[UR6][R4.64+0xc] ;  /* 0x00000c0604197981 */ /* 0x000f22000c1e1900 */
[----:B------:R-:W-:Y:S01]  /*0290*/  UIADD3 UR5, UPT, UPT, UR4, 0x1, URZ ;  /* 0x0000000104057890 */ /* 0x000fe2000fffe0ff */
[----:B--2--5:R-:W-:-:S04]  /*02a0*/  ISETP.NE.AND P1, PT, R11, R0, PT ;  /* 0x000000000b00720c */ /* 0x024fc80003f25270 */
[----:B------:R-:W-:Y:S02]  /*02b0*/  ISETP.GT.AND P1, PT, R7, UR4, !P1 ;  /* 0x0000000407007c0c */ /* 0x000fe4000cf24270 */
[-C--:B---3--:R-:W-:Y:S02]  /*02c0*/  ISETP.NE.AND P0, PT, R13, R0.reuse, PT ;  /* 0x000000000d00720c */ /* 0x088fe40003f05270 */
[-C--:B------:R-:W-:Y:S01]  /*02d0*/  ISETP.LT.OR P1, PT, R11, R0.reuse, P1 ;  /* 0x000000000b00720c */ /* 0x080fe20000f21670 */
[----:B------:R-:W-:Y:S01]  /*02e0*/  VIADD R11, R10, 0x1 ;  /* 0x000000010a0b7836 */ /* 0x000fe20000000000 */
[----:B------:R-:W-:Y:S01]  /*02f0*/  ISETP.GT.AND P0, PT, R7, UR5, !P0 ;  /* 0x0000000507007c0c */ /* 0x000fe2000c704270 */
[----:B------:R-:W-:Y:S01]  /*0300*/  UIADD3 UR5, UPT, UPT, UR4, 0x2, URZ ;  /* 0x0000000204057890 */ /* 0x000fe2000fffe0ff */
[-C--:B----4-:R-:W-:Y:S02]  /*0310*/  ISETP.NE.AND P3, PT, R15, R0.reuse, PT ;  /* 0x000000000f00720c */ /* 0x090fe40003f65270 */
[----:B------:R-:W-:-:S07]  /*0320*/  ISETP.LT.OR P0, PT, R13, R0, P0 ;  /* 0x000000000d00720c */ /* 0x000fce0000701670 */
[----:B------:R-:W-:Y:S01]  /*0330*/  @!P1 IMAD.MOV R11, RZ, RZ, R10 ;  /* 0x000000ffff0b9224 */ /* 0x000fe200078e020a */
[----:B------:R-:W-:Y:S01]  /*0340*/  ISETP.GT.AND P1, PT, R7, UR5, !P3 ;  /* 0x0000000507007c0c */ /* 0x000fe2000df24270 */
[----:B------:R-:W-:Y:S01]  /*0350*/  UIADD3 UR5, UPT, UPT, UR4, 0x3, URZ ;  /* 0x0000000304057890 */ /* 0x000fe2000fffe0ff */
[-C--:B------:R-:W-:Y:S01]  /*0360*/  ISETP.NE.AND P3, PT, R17, R0.reuse, PT ;  /* 0x000000001100720c */ /* 0x080fe20003f65270 */
[----:B------:R-:W-:Y:S01]  /*0370*/  VIADD R10, R11, 0x1 ;  /* 0x000000010b0a7836 */ /* 0x000fe20000000000 */
[----:B------:R-:W-:Y:S01]  /*0380*/  ISETP.LT.OR P1, PT, R15, R0, P1 ;  /* 0x000000000f00720c */ /* 0x000fe20000f21670 */
[----:B------:R-:W-:Y:S02]  /*0390*/  @!P0 IMAD.MOV R10, RZ, RZ, R11 ;  /* 0x000000ffff0a8224 */ /* 0x000fe400078e020b */
[----:B------:R-:W-:Y:S01]  /*03a0*/  ISETP.GT.AND P3, PT, R7, UR5, !P3 ;  /* 0x0000000507007c0c */ /* 0x000fe2000df64270 */
[----:B------:R-:W-:Y:S01]  /*03b0*/  UIADD3 UR5, UPT, UPT, UR4, 0x4, URZ ;  /* 0x0000000404057890 */ /* 0x000fe2000fffe0ff */
[----:B------:R-:W-:-:S02]  /*03c0*/  VIADD R11, R10, 0x1 ;  /* 0x000000010a0b7836 */ /* 0x000fc40000000000 */
[-C--:B------:R-:W-:Y:S02]  /*03d0*/  ISETP.LT.OR P0, PT, R17, R0.reuse, P3 ;  /* 0x000000001100720c */ /* 0x080fe40001f01670 */
[----:B------:R-:W-:-:S04]  /*03e0*/  ISETP.NE.AND P3, PT, R19, R0, PT ;  /* 0x000000001300720c */ /* 0x000fc80003f65270 */
[----:B------:R-:W-:Y:S01]  /*03f0*/  @!P1 IMAD.MOV R11, RZ, RZ, R10 ;  /* 0x000000ffff0b9224 */ /* 0x000fe200078e020a */
[----:B------:R-:W-:Y:S01]  /*0400*/  ISETP.GT.AND P1, PT, R7, UR5, !P3 ;  /* 0x0000000507007c0c */ /* 0x000fe2000df24270 */
[----:B------:R-:W-:Y:S01]  /*0410*/  UIADD3 UR5, UPT, UPT, UR4, 0x5, URZ ;  /* 0x0000000504057890 */ /* 0x000fe2000fffe0ff */
[-C--:B------:R-:W-:Y:S01]  /*0420*/  ISETP.NE.AND P3, PT, R21, R0.reuse, PT ;  /* 0x000000001500720c */ /* 0x080fe20003f65270 */
[----:B------:R-:W-:Y:S01]  /*0430*/  VIADD R10, R11, 0x1 ;  /* 0x000000010b0a7836 */ /* 0x000fe20000000000 */
[-C--:B------:R-:W-:Y:S02]  /*0440*/  ISETP.LT.OR P1, PT, R19, R0.reuse, P1 ;  /* 0x000000001300720c */ /* 0x080fe40000f21670 */
[----:B------:R-:W-:Y:S01]  /*0450*/  @!P0 IMAD.MOV R10, RZ, RZ, R11 ;  /* 0x000000ffff0a8224 */ /* 0x000fe200078e020b */
[----:B------:R-:W-:Y:S01]  /*0460*/  ISETP.GT.AND P3, PT, R7, UR5, !P3 ;  /* 0x0000000507007c0c */ /* 0x000fe2000df64270 */
[----:B------:R-:W-:Y:S02]  /*0470*/  UIADD3 UR5, UPT, UPT, UR4, 0x6, URZ ;  /* 0x0000000604057890 */ /* 0x000fe4000fffe0ff */
[----:B------:R-:W-:Y:S01]  /*0480*/  VIADD R11, R10, 0x1 ;  /* 0x000000010a0b7836 */ /* 0x000fe20000000000 */
[----:B------:R-:W-:-:S02]  /*0490*/  ISETP.LT.OR P0, PT, R21, R0, P3 ;  /* 0x000000001500720c */ /* 0x000fc40001f01670 */
[----:B------:R-:W-:-:S04]  /*04a0*/  ISETP.NE.AND P3, PT, R23, R0, PT ;  /* 0x000000001700720c */ /* 0x000fc80003f65270 */
[----:B------:R-:W-:Y:S01]  /*04b0*/  @!P1 IMAD.MOV R11, RZ, RZ, R10 ;  /* 0x000000ffff0b9224 */ /* 0x000fe200078e020a */
[----:B------:R-:W-:Y:S01]  /*04c0*/  ISETP.GT.AND P1, PT, R7, UR5, !P3 ;  /* 0x0000000507007c0c */ /* 0x000fe2000df24270 */
[----:B------:R-:W-:Y:S01]  /*04d0*/  UIADD3 UR5, UPT, UPT, UR4, 0x7, URZ ;  /* 0x0000000704057890 */ /* 0x000fe2000fffe0ff */
[-C--:B------:R-:W-:Y:S01]  /*04e0*/  ISETP.NE.AND P3, PT, R25, R0.reuse, PT ;  /* 0x000000001900720c */ /* 0x080fe20003f65270 */
[----:B------:R-:W-:Y:S01]  /*04f0*/  UIADD3 UR4, UPT, UPT, UR4, 0x8, URZ ;  /* 0x0000000804047890 */ /* 0x000fe2000fffe0ff */
[----:B------:R-:W-:Y:S01]  /*0500*/  ISETP.LT.OR P1, PT, R23, R0, P1 ;  /* 0x000000001700720c */ /* 0x000fe20000f21670 */
[----:B------:R-:W-:Y:S02]  /*0510*/  VIADD R10, R11, 0x1 ;  /* 0x000000010b0a7836 */ /* 0x000fe40000000000 */
[----:B------:R-:W-:Y:S01]  /*0520*/  ISETP.GT.AND P3, PT, R7, UR5, !P3 ;  /* 0x0000000507007c0c */ /* 0x000fe2000df64270 */
[----:B------:R-:W-:Y:S01]  /*0530*/  @!P0 IMAD.MOV R10, RZ, RZ, R11 ;  /* 0x000000ffff0a8224 */ /* 0x000fe200078e020b */
[----:B------:R-:W-:-:S02]  /*0540*/  ISETP.NE.AND P0, PT, R8, UR4, PT ;  /* 0x0000000408007c0c */ /* 0x000fc4000bf05270 */
[----:B------:R-:W-:Y:S01]  /*0550*/  ISETP.LT.OR P3, PT, R25, R0, P3 ;  /* 0x000000001900720c */ /* 0x000fe20001f61670 */
[----:B------:R-:W-:-:S05]  /*0560*/  VIADD R11, R10, 0x1 ;  /* 0x000000010a0b7836 */ /* 0x000fca0000000000 */
[----:B------:R-:W-:Y:S01]  /*0570*/  @!P1 IMAD.MOV R11, RZ, RZ, R10 ;  /* 0x000000ffff0b9224 */ /* 0x000fe200078e020a */
[----:B------:R-:W-:-:S03]  /*0580*/  IADD3 R4, P1, PT, R4, 0x20, RZ ;  /* 0x0000002004047810 */ /* 0x000fc60007f3e0ff */
[----:B------:R-:W-:Y:S02]  /*0590*/  VIADD R10, R11, 0x1 ;  /* 0x000000010b0a7836 */ /* 0x000fe40000000000 */
[----:B------:R-:W-:Y:S02]  /*05a0*/  IMAD.X R5, RZ, RZ, R5, P1 ;  /* 0x000000ffff057224 */ /* 0x000fe400008e0605 */
[----:B------:R-:W-:Y:S01]  /*05b0*/  @!P3 IMAD.MOV R10, RZ, RZ, R11 ;  /* 0x000000ffff0ab224 */ /* 0x000fe200078e020b */
[----:B------:R-:W-:Y:S06]  /*05c0*/  @P0 BRA `(.L_x_3) ;  /* 0xfffffffc00100947 */ /* 0x000fec000383ffff */
.L_x_2:
[----:B------:R-:W-:Y:S05]  /*05d0*/  @!P2 BRA `(.L_x_4) ;  /* 0x00000004000ca947 */ /* 0x000fea0003800000 */
[----:B------:R-:W-:Y:S02]  /*05e0*/  ISETP.GE.U32.AND P0, PT, R9, 0x4, PT ;  /* 0x000000040900780c */ /* 0x000fe40003f06070 */
[----:B------:R-:W-:-:S04]  /*05f0*/  LOP3.LUT R14, R6, 0x3, RZ, 0xc0, !PT ;  /* 0x00000003060e7812 */ /* 0x000fc800078ec0ff */
[----:B------:R-:W-:-:S07]  /*0600*/  ISETP.NE.AND P2, PT, R14, RZ, PT ;  /* 0x000000ff0e00720c */ /* 0x000fce0003f45270 */
[----:B------:R-:W-:Y:S06]  /*0610*/  @!P0 BRA `(.L_x_5) ;  /* 0x0000000000748947 */ /* 0x000fec0003800000 */
[----:B0-----:R-:W-:-:S05]  /*0620*/  IMAD.WIDE.U32 R4, R8, 0x4, R2 ;  /* 0x0000000408047825 */ /* 0x001fca00078e0002 */
[----:B------:R-:W2:Y:S04]  /*0630*/  LDG.E R9, desc[UR6][R4.64] ;  /* 0x0000000604097981 */ /* 0x000ea8000c1e1900 */
[----:B------:R-:W3:Y:S04]  /*0640*/  LDG.E R11, desc[UR6][R4.64+0x4] ;  /* 0x00000406040b7981 */ /* 0x000ee8000c1e1900 */
[----:B------:R-:W4:Y:S04]  /*0650*/  LDG.E R13, desc[UR6][R4.64+0x8] ;  /* 0x00000806040d7981 */ /* 0x000f28000c1e1900 */
[----:B------:R0:W4:Y:S01]  /*0660*/  LDG.E R15, desc[UR6][R4.64+0xc] ;  /* 0x00000c06040f7981 */ /* 0x000122000c1e1900 */
[----:B------:R-:W-:-:S02]  /*0670*/  VIADD R12, R8, 0x1 ;  /* 0x00000001080c7836 */ /* 0x000fc40000000000 */
[----:B0-----:R-:W-:Y:S01]  /*0680*/  VIADD R4, R8, 0x3 ;  /* 0x0000000308047836 */ /* 0x001fe20000000000 */
[----:B--2--5:R-:W-:-:S04]  /*0690*/  ISETP.NE.AND P1, PT, R9, R0, PT ;  /* 0x000000000900720c */ /* 0x024fc80003f25270 */
[-C--:B------:R-:W-:Y:S02]  /*06a0*/  ISETP.LT.AND P1, PT, R8, R7.reuse, !P1 ;  /* 0x000000070800720c */ /* 0x080fe40004f21270 */
[-C--:B---3--:R-:W-:Y:S02]  /*06b0*/  ISETP.NE.AND P0, PT, R11, R0.reuse, PT ;  /* 0x000000000b00720c */ /* 0x088fe40003f05270 */
[-C--:B------:R-:W-:Y:S01]  /*06c0*/  ISETP.LT.OR P1, PT, R9, R0.reuse, P1 ;  /* 0x000000000900720c */ /* 0x080fe20000f21670 */
[----:B------:R-:W-:Y:S01]  /*06d0*/  VIADD R9, R10, 0x1 ;  /* 0x000000010a097836 */ /* 0x000fe20000000000 */
[----:B------:R-:W-:Y:S01]  /*06e0*/  ISETP.LT.AND P0, PT, R12, R7, !P0 ;  /* 0x000000070c00720c */ /* 0x000fe20004701270 */
[C---:B------:R-:W-:Y:S01]  /*06f0*/  VIADD R12, R8.reuse, 0x2 ;  /* 0x00000002080c7836 */ /* 0x040fe20000000000 */
[-C--:B----4-:R-:W-:Y:S01]  /*0700*/  ISETP.NE.AND P3, PT, R13, R0.reuse, PT ;  /* 0x000000000d00720c */ /* 0x090fe20003f65270 */
[----:B------:R-:W-:Y:S01]  /*0710*/  VIADD R8, R8, 0x4 ;  /* 0x0000000408087836 */ /* 0x000fe20000000000 */
[----:B------:R-:W-:-:S02]  /*0720*/  ISETP.LT.OR P0, PT, R11, R0, P0 ;  /* 0x000000000b00720c */ /* 0x000fc40000701670 */
[----:B------:R-:W-:-:S05]  /*0730*/  ISETP.LT.AND P3, PT, R12, R7, !P3 ;  /* 0x000000070c00720c */ /* 0x000fca0005f61270 */
[----:B------:R-:W-:Y:S01]  /*0740*/  @!P1 IMAD.MOV R9, RZ, RZ, R10 ;  /* 0x000000ffff099224 */ /* 0x000fe200078e020a */
[-C--:B------:R-:W-:Y:S02]  /*0750*/  ISETP.LT.OR P1, PT, R13, R0.reuse, P3 ;  /* 0x000000000d00720c */ /* 0x080fe40001f21670 */
[----:B------:R-:W-:Y:S01]  /*0760*/  ISETP.NE.AND P3, PT, R15, R0, PT ;  /* 0x000000000f00720c */ /* 0x000fe20003f65270 */
[----:B------:R-:W-:Y:S02]  /*0770*/  VIADD R5, R9, 0x1 ;  /* 0x0000000109057836 */ /* 0x000fe40000000000 */
[----:B------:R-:W-:Y:S01]  /*0780*/  @!P0 IMAD.MOV R5, RZ, RZ, R9 ;  /* 0x000000ffff058224 */ /* 0x000fe200078e0209 */
[----:B------:R-:W-:-:S03]  /*0790*/  ISETP.LT.AND P3, PT, R4, R7, !P3 ;  /* 0x000000070400720c */ /* 0x000fc60005f61270 */
[----:B------:R-:W-:Y:S01]  /*07a0*/  VIADD R4, R5, 0x1 ;  /* 0x0000000105047836 */ /* 0x000fe20000000000 */
[----:B------:R-:W-:-:S03]  /*07b0*/  ISETP.LT.OR P3, PT, R15, R0, P3 ;  /* 0x000000000f00720c */ /* 0x000fc60001f61670 */
[----:B------:R-:W-:-:S04]  /*07c0*/  @!P1 IMAD.MOV R4, RZ, RZ, R5 ;  /* 0x000000ffff049224 */ /* 0x000fc800078e0205 */
[----:B------:R-:W-:-:S06]  /*07d0*/  VIADD R10, R4, 0x1 ;  /* 0x00000001040a7836 */ /* 0x000fcc0000000000 */
[----:B------:R-:W-:-:S07]  /*07e0*/  @!P3 IMAD.MOV R10, RZ, RZ, R4 ;  /* 0x000000ffff0ab224 */ /* 0x000fce00078e0204 */
.L_x_5:
[----:B------:R-:W-:Y:S05]  /*07f0*/  @!P2 BRA `(.L_x_4) ;  /* 0x000000000084a947 */ /* 0x000fea0003800000 */
[----:B------:R-:W-:-:S13]  /*0800*/  ISETP.NE.AND P3, PT, R14, 0x1, PT ;  /* 0x000000010e00780c */ /* 0x000fda0003f65270 */
[----:B0-----:R-:W-:-:S05]  /*0810*/  @P3 IMAD.WIDE.U32 R4, R8, 0x4, R2 ;  /* 0x0000000408043825 */ /* 0x001fca00078e0002 */
[----:B------:R-:W2:Y:S01]  /*0820*/  @P3 LDG.E R9, desc[UR6][R4.64] ;  /* 0x0000000604093981 */ /* 0x000ea2000c1e1900 */
[----:B------:R-:W-:-:S03]  /*0830*/  LOP3.LUT R6, R6, 0x1, RZ, 0xc0, !PT ;  /* 0x0000000106067812 */ /* 0x000fc600078ec0ff */
[----:B------:R-:W3:Y:S01]  /*0840*/  @P3 LDG.E R11, desc[UR6][R4.64+0x4] ;  /* 0x00000406040b3981 */ /* 0x000ee2000c1e1900 */
[----:B------:R-:W-:Y:S01]  /*0850*/  ISETP.NE.U32.AND P2, PT, R6, 0x1, PT ;  /* 0x000000010600780c */ /* 0x000fe20003f45070 */
[----:B------:R-:W-:Y:S01]  /*0860*/  @P3 VIADD R6, R8, 0x1 ;  /* 0x0000000108063836 */ /* 0x000fe20000000000 */
[----:B--2--5:R-:W-:-:S04]  /*0870*/  @P3 ISETP.NE.AND P0, PT, R9, R0, PT ;  /* 0x000000000900320c */ /* 0x024fc80003f05270 */
[C---:B------:R-:W-:Y:S01]  /*0880*/  @P3 ISETP.LT.AND P0, PT, R8.reuse, R7, !P0 ;  /* 0x000000070800320c */ /* 0x040fe20004701270 */
[----:B------:R-:W-:-:S06]  /*0890*/  @P3 VIADD R8, R8, 0x2 ;  /* 0x0000000208083836 */ /* 0x000fcc0000000000 */
[----:B------:R-:W-:-:S06]  /*08a0*/  @!P2 IMAD.WIDE.U32 R2, R8, 0x4, R2 ;  /* 0x000000040802a825 */ /* 0x000fcc00078e0002 */
[----:B------:R0:W2:Y:S01]  /*08b0*/  @!P2 LDG.E R3, desc[UR6][R2.64] ;  /* 0x000000060203a981 */ /* 0x0000a2000c1e1900 */
[-C--:B------:R-:W-:Y:S02]  /*08c0*/  @P3 ISETP.LT.OR P0, PT, R9, R0.reuse, P0 ;  /* 0x000000000900320c */ /* 0x080fe40000701670 */
[----:B---3--:R-:W-:Y:S02]  /*08d0*/  @P3 ISETP.NE.AND P4, PT, R11, R0, PT ;  /* 0x000000000b00320c */ /* 0x008fe40003f85270 */
[----:B------:R-:W-:Y:S02]  /*08e0*/  PLOP3.LUT P1, PT, PT, PT, PT, 0x80, 0x8 ;  /* 0x000000000008781c */ /* 0x000fe40003f2f070 */
[----:B------:R-:W-:Y:S02]  /*08f0*/  @P3 PLOP3.LUT P1, PT, P0, PT, PT, 0x80, 0x8 ;  /* 0x000000000008381c */ /* 0x000fe4000072f070 */
[----:B------:R-:W-:-:S04]  /*0900*/  @P3 ISETP.LT.AND P4, PT, R6, R7, !P4 ;  /* 0x000000070600320c */ /* 0x000fc80006781270 */
[----:B------:R-:W-:Y:S02]  /*0910*/  @P3 ISETP.LT.OR P4, PT, R11, R0, P4 ;  /* 0x000000000b00320c */ /* 0x000fe40002781670 */
[----:B------:R-:W-:Y:S02]  /*0920*/  PLOP3.LUT P0, PT, PT, PT, PT, 0x80, 0x8 ;  /* 0x000000000008781c */ /* 0x000fe40003f0f070 */
[----:B------:R-:W-:Y:S01]  /*0930*/  @P3 PLOP3.LUT P0, PT, P4, PT, PT, 0x80, 0x8 ;  /* 0x000000000008381c */ /* 0x000fe2000270f070 */
[----:B------:R-:W-:Y:S02]  /*0940*/  @P3 VIADD R4, R10, 0x1 ;  /* 0x000000010a043836 */ /* 0x000fe40000000000 */
[----:B------:R-:W-:-:S04]  /*0950*/  @!P1 IMAD.MOV R4, RZ, RZ, R10 ;  /* 0x000000ffff049224 */ /* 0x000fc800078e020a */
[----:B0-----:R-:W-:-:S06]  /*0960*/  @P3 VIADD R2, R4, 0x1 ;  /* 0x0000000104023836 */ /* 0x001fcc0000000000 */
[----:B------:R-:W-:-:S04]  /*0970*/  @!P0 IMAD.MOV R2, RZ, RZ, R4 ;  /* 0x000000ffff028224 */ /* 0x000fc800078e0204 */
[----:B------:R-:W-:-:S04]  /*0980*/  @P3 IMAD.MOV.U32 R10, RZ, RZ, R2 ;  /* 0x000000ffff0a3224 */ /* 0x000fc800078e0002 */
[----:B------:R-:W-:Y:S01]  /*0990*/  @!P2 VIADD R2, R10, 0x1 ;  /* 0x000000010a02a836 */ /* 0x000fe20000000000 */
[----:B--2---:R-:W-:-:S04]  /*09a0*/  @!P2 ISETP.NE.AND P4, PT, R3, R0, PT ;  /* 0x000000000300a20c */ /* 0x004fc80003f85270 */
[----:B------:R-:W-:-:S04]  /*09b0*/  @!P2 ISETP.LT.AND P1, PT, R8, R7, !P4 ;  /* 0x000000070800a20c */ /* 0x000fc80006721270 */
[----:B------:R-:W-:Y:S02]  /*09c0*/  @!P2 ISETP.LT.OR P4, PT, R3, R0, P1 ;  /* 0x000000000300a20c */ /* 0x000fe40000f81670 */
[----:B------:R-:W-:Y:S02]  /*09d0*/  PLOP3.LUT P1, PT, PT, PT, PT, 0x80, 0x8 ;  /* 0x000000000008781c */ /* 0x000fe40003f2f070 */
[----:B------:R-:W-:-:S13]  /*09e0*/  @!P2 PLOP3.LUT P1, PT, P4, PT, PT, 0x80, 0x8 ;  /* 0x000000000008a81c */ /* 0x000fda000272f070 */
[----:B------:R-:W-:-:S04]  /*09f0*/  @!P1 IMAD.MOV R2, RZ, RZ, R10 ;  /* 0x000000ffff029224 */ /* 0x000fc800078e020a */
[----:B------:R-:W-:-:S07]  /*0a00*/  @!P2 IMAD.MOV.U32 R10, RZ, RZ, R2 ;  /* 0x000000ffff0aa224 */ /* 0x000fce00078e0002 */
.L_x_4:
[----:B------:R-:W-:-:S07]  /*0a10*/  IMAD.MOV.U32 R11, RZ, RZ, RZ ;  /* 0x000000ffff0b7224 */ /* 0x000fce00078e00ff */
.L_x_1:
[----:B------:R-:W0:Y:S02]  /*0a20*/  LDCU.64 UR4, c[0x0][0x388] ;  /* 0x00007100ff0477ac */ /* 0x000e240008000a00 */
[----:B0-----:R-:W-:-:S04]  /*0a30*/  LEA R2, P0, R10, UR4, 0x2 ;  /* 0x000000040a027c11 */ /* 0x001fc8000f8010ff */
[----:B------:R-:W-:-:S05]  /*0a40*/  LEA.HI.X R3, R10, UR5, R11, 0x2, P0 ;  /* 0x000000050a037c11 */ /* 0x000fca00080f140b */
[----:B-----5:R-:W-:Y:S01]  /*0a50*/  STG.E desc[UR6][R2.64], R0 ;  /* 0x0000000002007986 */ /* 0x020fe2000c101906 */
[----:B------:R-:W-:Y:S05]  /*0a60*/  EXIT ;  /* 0x000000000000794d */ /* 0x000fea0003800000 */
.L_x_6:
[----:B------:R-:W-:-:S00]  /*0a70*/  BRA `(.L_x_6) ;  /* 0xfffffffc00fc7947 */ /* 0x000fc0000383ffff */
[----:B------:R-:W-:-:S00]  /*0a80*/  NOP ;  /* 0x0000000000007918 */ /* 0x000fc00000000000 */
[----:B------:R-:W-:-:S00]  /*0a90*/  NOP ;  /* 0x0000000000007918 */ /* 0x000fc00000000000 */
[----:B------:R-:W-:-:S00]  /*0aa0*/  NOP ;  /* 0x0000000000007918 */ /* 0x000fc00000000000 */
[----:B------:R-:W-:-:S00]  /*0ab0*/  NOP ;  /* 0x0000000000007918 */ /* 0x000fc00000000000 */
[----:B------:R-:W-:-:S00]  /*0ac0*/  NOP ;  /* 0x0000000000007918 */ /* 0x000fc00000000000 */
[----:B------:R-:W-:-:S00]  /*0ad0*/  NOP ;  /* 0x0000000000007918 */ /* 0x000fc00000000000 */
[----:B------:R-:W-:-:S00]  /*0ae0*/  NOP ;  /* 0x0000000000007918 */ /* 0x000fc00000000000 */
[----:B------:R-:W-:-:S00]  /*0af0*/  NOP ;  /* 0x0000000000007918 */ /* 0x000fc00000000000 */
.L_x_7:


//--------------------- .nv.shared.reserved.0     --------------------------
	.section	.nv.shared.reserved.0,"aw",@nobits
	.weak		__nv_reservedSMEM_offset_0_alias
	.size		__nv_reservedSMEM_offset_0_alias, 0, 64
	.other		__nv_reservedSMEM_offset_0_alias,@"STO_CUDA_RESERVED_SHARED STV_DEFAULT"
__nv_reservedSMEM_offset_0_alias:
	.zero		0
	.zero		64


//--------------------- .nv.constant0._Z7sortingPiS_i --------------------------
	.section	.nv.constant0._Z7sortingPiS_i,"a",@progbits
	.sectionflags	@""
	.align	4
.nv.constant0._Z7sortingPiS_i:
	.zero		916


//--------------------- SYMBOLS --------------------------

	.type		.nv.reservedSmem.offset0,@object
	.size		.nv.reservedSmem.offset0,0x4
